	.headerflags	@"EF_CUDA_TEXMODE_UNIFIED EF_CUDA_64BIT_ADDRESS EF_CUDA_ACCELERATORS EF_CUDA_SM90 EF_CUDA_VIRTUAL_SM(EF_CUDA_SM90)"
	.elftype	@"ET_EXEC"


//--------------------- .nv.info                  --------------------------
	.section	.nv.info,"",@"SHT_CUDA_INFO"
	.align	4


	//----- nvinfo : EIATTR_REGCOUNT
	.align		4
        /*0000*/ 	.byte	0x04, 0x2f
        /*0002*/ 	.short	(.L_1 - .L_0)
	.align		4
.L_0:
        /*0004*/ 	.word	index@(triton_poi_fused_add_8)
        /*0008*/ 	.word	0x00000020


	//----- nvinfo : EIATTR_MIN_STACK_SIZE
	.align		4
.L_1:
        /*000c*/ 	.byte	0x04, 0x12
        /*000e*/ 	.short	(.L_3 - .L_2)
	.align		4
.L_2:
        /*0010*/ 	.word	index@(triton_poi_fused_add_8)
        /*0014*/ 	.word	0x00000000


	//----- nvinfo : EIATTR_FRAME_SIZE
	.align		4
.L_3:
        /*0018*/ 	.byte	0x04, 0x11
        /*001a*/ 	.short	(.L_5 - .L_4)
	.align		4
.L_4:
        /*001c*/ 	.word	index@(triton_poi_fused_add_8)
        /*0020*/ 	.word	0x00000000


	//----- nvinfo : EIATTR_MIN_STACK_SIZE
	.align		4
.L_5:
        /*0024*/ 	.byte	0x04, 0x12
        /*0026*/ 	.short	(.L_7 - .L_6)
	.align		4
.L_6:
        /*0028*/ 	.word	index@(triton_poi_fused_add_8)
        /*002c*/ 	.word	0x00000000
.L_7:


//--------------------- .nv.info.triton_poi_fused_add_8 --------------------------
	.section	.nv.info.triton_poi_fused_add_8,"",@"SHT_CUDA_INFO"
	.sectionflags	@""
	.align	4


	//----- nvinfo : EIATTR_CUDA_API_VERSION
	.align		4
        /*0000*/ 	.byte	0x04, 0x37
        /*0002*/ 	.short	(.L_9 - .L_8)
.L_8:
        /*0004*/ 	.word	0x0000007c


	//----- nvinfo : EIATTR_KPARAM_INFO
	.align		4
.L_9:
        /*0008*/ 	.byte	0x04, 0x17
        /*000a*/ 	.short	(.L_11 - .L_10)
.L_10:
        /*000c*/ 	.word	0x00000000
        /*0010*/ 	.short	0x0004
        /*0012*/ 	.short	0x0020
        /*0014*/ 	.byte	0x00, 0xf0, 0x11, 0x00


	//----- nvinfo : EIATTR_KPARAM_INFO
	.align		4
.L_11:
        /*0018*/ 	.byte	0x04, 0x17
        /*001a*/ 	.short	(.L_13 - .L_12)
.L_12:
        /*001c*/ 	.word	0x00000000
        /*0020*/ 	.short	0x0003
        /*0022*/ 	.short	0x0018
        /*0024*/ 	.byte	0x00, 0xf4, 0x21, 0x00


	//----- nvinfo : EIATTR_KPARAM_INFO
	.align		4
.L_13:
        /*0028*/ 	.byte	0x04, 0x17
        /*002a*/ 	.short	(.L_15 - .L_14)
.L_14:
        /*002c*/ 	.word	0x00000000
        /*0030*/ 	.short	0x0002
        /*0032*/ 	.short	0x0010
        /*0034*/ 	.byte	0x00, 0xf4, 0x21, 0x00


	//----- nvinfo : EIATTR_KPARAM_INFO
	.align		4
.L_15:
        /*0038*/ 	.byte	0x04, 0x17
        /*003a*/ 	.short	(.L_17 - .L_16)
.L_16:
        /*003c*/ 	.word	0x00000000
        /*0040*/ 	.short	0x0001
        /*0042*/ 	.short	0x0008
        /*0044*/ 	.byte	0x00, 0xf4, 0x21, 0x00


	//----- nvinfo : EIATTR_KPARAM_INFO
	.align		4
.L_17:
        /*0048*/ 	.byte	0x04, 0x17
        /*004a*/ 	.short	(.L_19 - .L_18)
.L_18:
        /*004c*/ 	.word	0x00000000
        /*0050*/ 	.short	0x0000
        /*0052*/ 	.short	0x0000
        /*0054*/ 	.byte	0x00, 0xf4, 0x21, 0x00


	//----- nvinfo : EIATTR_SPARSE_MMA_MASK
	.align		4
.L_19:
        /*0058*/ 	.byte	0x03, 0x50
        /*005a*/ 	.short	0x0000


	//----- nvinfo : EIATTR_MAXREG_COUNT
	.align		4
        /*005c*/ 	.byte	0x03, 0x1b
        /*005e*/ 	.short	0x00ff


	//----- nvinfo : EIATTR_EXIT_INSTR_OFFSETS
	.align		4
        /*0060*/ 	.byte	0x04, 0x1c
        /*0062*/ 	.short	(.L_21 - .L_20)


	//   ....[0]....
.L_20:
        /*0064*/ 	.word	0x00000290


	//----- nvinfo : EIATTR_REQNTID
	.align		4
.L_21:
        /*0068*/ 	.byte	0x04, 0x10
        /*006a*/ 	.short	(.L_23 - .L_22)
.L_22:
        /*006c*/ 	.word	0x00000080
        /*0070*/ 	.word	0x00000001
        /*0074*/ 	.word	0x00000001


	//----- nvinfo : EIATTR_CBANK_PARAM_SIZE
	.align		4
.L_23:
        /*0078*/ 	.byte	0x03, 0x19
        /*007a*/ 	.short	0x0024


	//----- nvinfo : EIATTR_PARAM_CBANK
	.align		4
        /*007c*/ 	.byte	0x04, 0x0a
        /*007e*/ 	.short	(.L_25 - .L_24)
	.align		4
.L_24:
        /*0080*/ 	.word	index@(.nv.constant0.triton_poi_fused_add_8)
        /*0084*/ 	.short	0x0210
        /*0086*/ 	.short	0x0024


	//----- nvinfo : EIATTR_SW_WAR
	.align		4
.L_25:
        /*0088*/ 	.byte	0x04, 0x36
        /*008a*/ 	.short	(.L_27 - .L_26)
.L_26:
        /*008c*/ 	.word	0x00000008
.L_27:


//--------------------- .nv.callgraph             --------------------------
	.section	.nv.callgraph,"",@"SHT_CUDA_CALLGRAPH"
	.align	4
	.sectionentsize	8
	.align		4
        /*0000*/ 	.word	0x00000000
	.align		4
        /*0004*/ 	.word	0xffffffff
	.align		4
        /*0008*/ 	.word	0x00000000
	.align		4
        /*000c*/ 	.word	0xfffffffe
	.align		4
        /*0010*/ 	.word	0x00000000
	.align		4
        /*0014*/ 	.word	0xfffffffd
	.align		4
        /*0018*/ 	.word	0x00000000
	.align		4
        /*001c*/ 	.word	0xfffffffc


//--------------------- .text.triton_poi_fused_add_8 --------------------------
	.section	.text.triton_poi_fused_add_8,"ax",@progbits
	.align	128
        .global         triton_poi_fused_add_8
        .type           triton_poi_fused_add_8,@function
        .size           triton_poi_fused_add_8,(.L_x_1 - triton_poi_fused_add_8)
        .other          triton_poi_fused_add_8,@"STO_CUDA_ENTRY STV_DEFAULT"
triton_poi_fused_add_8:
.text.triton_poi_fused_add_8:
[----:B------:R-:W-:Y:S01]  /*0000*/  LDC R1, c[0x0][0x28] ;  /* 0x00000a00ff017b82 */ /* 0x000fe20000000800 */
[----:B------:R-:W1:Y:S07]  /*0010*/  S2R R0, SR_TID.X ;  /* 0x0000000000007919 */ /* 0x000e6e0000002100 */
[----:B------:R-:W2:Y:S01]  /*0020*/  LDC.64 R2, c[0x0][0x218] ;  /* 0x00008600ff027b82 */ /* 0x000ea20000000a00 */
[----:B------:R-:W-:Y:S01]  /*0030*/  ULDC.64 UR4, c[0x0][0x208] ;  /* 0x0000820000047ab9 */ /* 0x000fe20000000a00 */
[----:B------:R-:W3:Y:S06]  /*0040*/  S2R R29, SR_CTAID.X ;  /* 0x00000000001d7919 */ /* 0x000eec0000002500 */
[----:B------:R-:W4:Y:S08]  /*0050*/  LDC.64 R4, c[0x0][0x210] ;  /* 0x00008400ff047b82 */ /* 0x000f300000000a00 */
[----:B------:R-:W5:Y:S01]  /*0060*/  LDC.64 R12, c[0x0][0x220] ;  /* 0x00008800ff0c7b82 */ /* 0x000f620000000a00 */
[----:B-1----:R-:W-:-:S04]  /*0070*/  SHF.L.U32 R0, R0, 0x2, RZ ;  /* 0x0000000200007819 */ /* 0x002fc800000006ff */
[----:B------:R-:W-:-:S04]  /*0080*/  LOP3.LUT R0, R0, 0x1fc, RZ, 0xc0, !PT ;  /* 0x000001fc00007812 */ /* 0x000fc800078ec0ff */
[----:B---3--:R-:W-:-:S05]  /*0090*/  LEA R29, R29, R0, 0xa ;  /* 0x000000001d1d7211 */ /* 0x008fca00078e50ff */
[----:B------:R-:W-:-:S04]  /*00a0*/  IMAD.HI R0, R29, 0x2aaaaaab, RZ ;  /* 0x2aaaaaab1d007827 */ /* 0x000fc800078e02ff */
[----:B----4-:R-:W-:Y:S01]  /*00b0*/  IMAD.WIDE R4, R29, 0x4, R4 ;  /* 0x000000041d047825 */ /* 0x010fe200078e0204 */
[----:B------:R-:W-:-:S03]  /*00c0*/  SHF.R.U32.HI R7, RZ, 0x1f, R0 ;  /* 0x0000001fff077819 */ /* 0x000fc60000011600 */
[----:B-----5:R-:W-:Y:S01]  /*00d0*/  IMAD.WIDE R12, R29, 0x4, R12 ;  /* 0x000000041d0c7825 */ /* 0x020fe200078e020c */
[----:B------:R-:W-:Y:S01]  /*00e0*/  LEA.HI R0, R0, R7, RZ, 0x1c ;  /* 0x0000000700007211 */ /* 0x000fe200078fe0ff */
[----:B------:R-:W3:Y:S04]  /*00f0*/  LDG.E.128 R24, desc[UR4][R4.64] ;  /* 0x0000000404187981 */ /* 0x000ee8000c1e1d00 */
[----:B------:R-:W-:Y:S01]  /*0100*/  IMAD R19, R0, -0x60, R29 ;  /* 0xffffffa000137824 */ /* 0x000fe200078e021d */
[----:B------:R-:W-:Y:S01]  /*0110*/  IADD3 R0, R29, 0x200, RZ ;  /* 0x000002001d007810 */ /* 0x000fe20007ffe0ff */
[----:B------:R-:W3:Y:S02]  /*0120*/  LDG.E.128 R20, desc[UR4][R12.64] ;  /* 0x000000040c147981 */ /* 0x000ee4000c1e1d00 */
[----:B--2---:R-:W-:-:S04]  /*0130*/  IMAD.WIDE R18, R19, 0x4, R2 ;  /* 0x0000000413127825 */ /* 0x004fc800078e0202 */
[----:B------:R-:W-:Y:S02]  /*0140*/  IMAD.HI R6, R0, 0x2aaaaaab, RZ ;  /* 0x2aaaaaab00067827 */ /* 0x000fe400078e02ff */
[----:B------:R-:W3:Y:S03]  /*0150*/  LDG.E.EL.128 R16, desc[UR4][R18.64] ;  /* 0x0000000412107981 */ /* 0x000ee6000c2e1d00 */
[----:B------:R-:W-:Y:S01]  /*0160*/  SHF.R.U32.HI R7, RZ, 0x1f, R6 ;  /* 0x0000001fff077819 */ /* 0x000fe20000011606 */
[----:B------:R-:W2:Y:S03]  /*0170*/  LDG.E.128 R12, desc[UR4][R12.64+0x800] ;  /* 0x000800040c0c7981 */ /* 0x000ea6000c1e1d00 */
[----:B------:R-:W-:-:S05]  /*0180*/  LEA.HI R7, R6, R7, RZ, 0x1c ;  /* 0x0000000706077211 */ /* 0x000fca00078fe0ff */
[----:B------:R-:W-:-:S04]  /*0190*/  IMAD R7, R7, -0x60, R0 ;  /* 0xffffffa007077824 */ /* 0x000fc800078e0200 */
[----:B------:R-:W-:Y:S02]  /*01a0*/  IMAD.WIDE R8, R7, 0x4, R2 ;  /* 0x0000000407087825 */ /* 0x000fe400078e0202 */
[----:B------:R-:W2:Y:S01]  /*01b0*/  LDG.E.128 R4, desc[UR4][R4.64+0x800] ;  /* 0x0008000404047981 */ /* 0x000ea2000c1e1d00 */
[----:B------:R-:W1:Y:S03]  /*01c0*/  LDC.64 R2, c[0x0][0x228] ;  /* 0x00008a00ff027b82 */ /* 0x000e660000000a00 */
[----:B------:R-:W2:Y:S01]  /*01d0*/  LDG.E.EL.128 R8, desc[UR4][R8.64] ;  /* 0x0000000408087981 */ /* 0x000ea2000c2e1d00 */
[----:B-1----:R-:W-:-:S04]  /*01e0*/  IMAD.WIDE R2, R29, 0x4, R2 ;  /* 0x000000041d027825 */ /* 0x002fc800078e0202 */
[----:B---3--:R-:W-:Y:S01]  /*01f0*/  FFMA R16, R16, R20, R24 ;  /* 0x0000001410107223 */ /* 0x008fe20000000018 */
[----:B------:R-:W-:Y:S01]  /*0200*/  FFMA R17, R17, R21, R25 ;  /* 0x0000001511117223 */ /* 0x000fe20000000019 */
[----:B------:R-:W-:Y:S01]  /*0210*/  FFMA R18, R18, R22, R26 ;  /* 0x0000001612127223 */ /* 0x000fe2000000001a */
[----:B------:R-:W-:-:S05]  /*0220*/  FFMA R19, R19, R23, R27 ;  /* 0x0000001713137223 */ /* 0x000fca000000001b */
[----:B------:R-:W-:Y:S01]  /*0230*/  STG.E.128 desc[UR4][R2.64], R16 ;  /* 0x0000001002007986 */ /* 0x000fe2000c101d04 */
[----:B--2---:R-:W-:Y:S01]  /*0240*/  FFMA R20, R8, R12, R4 ;  /* 0x0000000c08147223 */ /* 0x004fe20000000004 */
[----:B------:R-:W-:Y:S01]  /*0250*/  FFMA R21, R9, R13, R5 ;  /* 0x0000000d09157223 */ /* 0x000fe20000000005 */
[----:B------:R-:W-:Y:S01]  /*0260*/  FFMA R22, R10, R14, R6 ;  /* 0x0000000e0a167223 */ /* 0x000fe20000000006 */
[----:B------:R-:W-:-:S05]  /*0270*/  FFMA R23, R11, R15, R7 ;  /* 0x0000000f0b177223 */ /* 0x000fca0000000007 */
[----:B------:R-:W-:Y:S01]  /*0280*/  STG.E.128 desc[UR4][R2.64+0x800], R20 ;  /* 0x0008001402007986 */ /* 0x000fe2000c101d04 */
[----:B------:R-:W-:Y:S05]  /*0290*/  EXIT ;  /* 0x000000000000794d */ /* 0x000fea0003800000 */
.L_x_0:
[----:B------:R-:W-:-:S00]  /*02a0*/  BRA `(.L_x_0) ;  /* 0xfffffffc00fc7947 */ /* 0x000fc0000383ffff */
[----:B------:R-:W-:-:S00]  /*02b0*/  NOP ;  /* 0x0000000000007918 */ /* 0x000fc00000000000 */
        /* <DEDUP_REMOVED lines=12> */
.L_x_1:


//--------------------- .nv.constant0.triton_poi_fused_add_8 --------------------------
	.section	.nv.constant0.triton_poi_fused_add_8,"a",@progbits
	.sectionflags	@""
	.align	4
.nv.constant0.triton_poi_fused_add_8:
	.zero		564
